//
// Generated by NVIDIA NVVM Compiler
//
// Compiler Build ID: CL-36424714
// Cuda compilation tools, release 13.0, V13.0.88
// Based on NVVM 20.0.0
//

.version 9.0
.target sm_100
.address_size 64

	// .globl	_Z20kernelDiscretizationPdS_PiiPfdi

.visible .entry _Z20kernelDiscretizationPdS_PiiPfdi(
	.param .u64 .ptr .align 1 _Z20kernelDiscretizationPdS_PiiPfdi_param_0,
	.param .u64 .ptr .align 1 _Z20kernelDiscretizationPdS_PiiPfdi_param_1,
	.param .u64 .ptr .align 1 _Z20kernelDiscretizationPdS_PiiPfdi_param_2,
	.param .u32 _Z20kernelDiscretizationPdS_PiiPfdi_param_3,
	.param .u64 .ptr .align 1 _Z20kernelDiscretizationPdS_PiiPfdi_param_4,
	.param .f64 _Z20kernelDiscretizationPdS_PiiPfdi_param_5,
	.param .u32 _Z20kernelDiscretizationPdS_PiiPfdi_param_6
)
{
	.reg .pred 	%p<5>;
	.reg .b32 	%r<24>;
	.reg .b32 	%f<2>;
	.reg .b64 	%rd<33>;
	.reg .b64 	%fd<57>;

	ld.param.u32 	%r9, [_Z20kernelDiscretizationPdS_PiiPfdi_param_3];
	ld.param.f64 	%fd15, [_Z20kernelDiscretizationPdS_PiiPfdi_param_5];
	ld.param.u32 	%r10, [_Z20kernelDiscretizationPdS_PiiPfdi_param_6];
	mov.u32 	%r11, %ntid.x;
	mov.u32 	%r12, %ctaid.x;
	mov.u32 	%r13, %tid.x;
	mad.lo.s32 	%r1, %r11, %r12, %r13;
	mov.u32 	%r14, %ntid.y;
	mov.u32 	%r15, %ctaid.y;
	mov.u32 	%r16, %tid.y;
	mad.lo.s32 	%r2, %r14, %r15, %r16;
	mad.lo.s32 	%r3, %r10, %r2, %r1;
	setp.lt.s32 	%p1, %r9, 1;
	@%p1 bra 	$L__BB0_7;
	cvt.rn.f64.u32 	%fd16, %r2;
	mul.f64 	%fd1, %fd15, %fd16;
	cvt.rn.f64.s32 	%fd17, %r1;
	mul.f64 	%fd2, %fd15, %fd17;
	mov.b32 	%r23, 0;
	bra.uni 	$L__BB0_3;
$L__BB0_2:
	add.s32 	%r23, %r23, 1;
	setp.eq.s32 	%p4, %r23, %r9;
	@%p4 bra 	$L__BB0_7;
$L__BB0_3:
	ld.param.u64 	%rd30, [_Z20kernelDiscretizationPdS_PiiPfdi_param_2];
	ld.param.u64 	%rd28, [_Z20kernelDiscretizationPdS_PiiPfdi_param_0];
	mul.lo.s32 	%r18, %r23, 3;
	cvta.to.global.u64 	%rd5, %rd30;
	mul.wide.u32 	%rd6, %r18, 4;
	add.s64 	%rd7, %rd5, %rd6;
	ld.global.u32 	%r6, [%rd7];
	ld.global.u32 	%r7, [%rd7+4];
	ld.global.u32 	%r8, [%rd7+8];
	shl.b32 	%r19, %r6, 1;
	cvta.to.global.u64 	%rd8, %rd28;
	mul.wide.s32 	%rd9, %r19, 8;
	add.s64 	%rd10, %rd8, %rd9;
	ld.global.f64 	%fd19, [%rd10];
	ld.global.f64 	%fd20, [%rd10+8];
	shl.b32 	%r20, %r7, 1;
	mul.wide.s32 	%rd11, %r20, 8;
	add.s64 	%rd12, %rd8, %rd11;
	ld.global.f64 	%fd21, [%rd12];
	ld.global.f64 	%fd22, [%rd12+8];
	shl.b32 	%r21, %r8, 1;
	mul.wide.s32 	%rd13, %r21, 8;
	add.s64 	%rd14, %rd8, %rd13;
	ld.global.f64 	%fd23, [%rd14];
	ld.global.f64 	%fd24, [%rd14+8];
	sub.f64 	%fd25, %fd21, %fd19;
	sub.f64 	%fd26, %fd22, %fd20;
	sub.f64 	%fd27, %fd23, %fd19;
	sub.f64 	%fd28, %fd24, %fd20;
	sub.f64 	%fd29, %fd2, %fd19;
	sub.f64 	%fd30, %fd1, %fd20;
	mul.f64 	%fd31, %fd26, %fd26;
	fma.rn.f64 	%fd3, %fd25, %fd25, %fd31;
	mul.f64 	%fd32, %fd26, %fd28;
	fma.rn.f64 	%fd4, %fd25, %fd27, %fd32;
	mul.f64 	%fd33, %fd28, %fd28;
	fma.rn.f64 	%fd5, %fd27, %fd27, %fd33;
	mul.f64 	%fd34, %fd30, %fd26;
	fma.rn.f64 	%fd6, %fd29, %fd25, %fd34;
	mul.f64 	%fd35, %fd30, %fd28;
	fma.rn.f64 	%fd7, %fd29, %fd27, %fd35;
	mul.f64 	%fd36, %fd3, %fd5;
	mul.f64 	%fd37, %fd4, %fd4;
	sub.f64 	%fd8, %fd36, %fd37;
	setp.eq.f64 	%p2, %fd8, 0d0000000000000000;
	mov.f64 	%fd54, 0dBFF0000000000000;
	mov.f64 	%fd55, %fd54;
	mov.f64 	%fd56, %fd54;
	@%p2 bra 	$L__BB0_5;
	mul.f64 	%fd38, %fd6, %fd5;
	mul.f64 	%fd39, %fd4, %fd7;
	sub.f64 	%fd40, %fd38, %fd39;
	div.rn.f64 	%fd55, %fd40, %fd8;
	mul.f64 	%fd41, %fd3, %fd7;
	mul.f64 	%fd42, %fd6, %fd4;
	sub.f64 	%fd43, %fd41, %fd42;
	div.rn.f64 	%fd56, %fd43, %fd8;
	mov.f64 	%fd44, 0d3FF0000000000000;
	sub.f64 	%fd45, %fd44, %fd55;
	sub.f64 	%fd54, %fd45, %fd56;
$L__BB0_5:
	min.f64 	%fd46, %fd54, %fd55;
	min.f64 	%fd47, %fd46, %fd56;
	setp.lt.f64 	%p3, %fd47, 0d0000000000000000;
	@%p3 bra 	$L__BB0_2;
	ld.param.u64 	%rd31, [_Z20kernelDiscretizationPdS_PiiPfdi_param_4];
	ld.param.u64 	%rd29, [_Z20kernelDiscretizationPdS_PiiPfdi_param_1];
	cvta.to.global.u64 	%rd15, %rd29;
	mul.wide.s32 	%rd16, %r6, 8;
	add.s64 	%rd17, %rd15, %rd16;
	ld.global.f64 	%fd48, [%rd17];
	mul.wide.s32 	%rd18, %r7, 8;
	add.s64 	%rd19, %rd15, %rd18;
	ld.global.f64 	%fd49, [%rd19];
	mul.f64 	%fd50, %fd55, %fd49;
	fma.rn.f64 	%fd51, %fd54, %fd48, %fd50;
	mul.wide.s32 	%rd20, %r8, 8;
	add.s64 	%rd21, %rd15, %rd20;
	ld.global.f64 	%fd52, [%rd21];
	fma.rn.f64 	%fd53, %fd56, %fd52, %fd51;
	cvt.rn.f32.f64 	%f1, %fd53;
	cvta.to.global.u64 	%rd22, %rd31;
	mul.wide.s32 	%rd23, %r3, 4;
	add.s64 	%rd24, %rd22, %rd23;
	st.global.f32 	[%rd24], %f1;
	bra.uni 	$L__BB0_8;
$L__BB0_7:
	ld.param.u64 	%rd32, [_Z20kernelDiscretizationPdS_PiiPfdi_param_4];
	cvta.to.global.u64 	%rd25, %rd32;
	mul.wide.s32 	%rd26, %r3, 4;
	add.s64 	%rd27, %rd25, %rd26;
	mov.b32 	%r22, 0;
	st.global.u32 	[%rd27], %r22;
$L__BB0_8:
	ret;

}


// ===== COMPILED SASS (sm_100) =====

	.target	sm_100

	.elftype	@"ET_EXEC"


//--------------------- .note.nv.tkinfo           --------------------------
	.section	.note.nv.tkinfo,"",@"SHT_NOTE"
	.sectionflags	@"SHF_NOTE_NV_TKINFO"
	.tkinfo
        /*0018*/ 	.word	0x00000002
        /*0030*/ 	.string	""
        /*0030*/ 	.string	"ptxas"
        /*0030*/ 	.string	"Cuda compilation tools, release 13.0, V13.0.88"
        /*0030*/ 	.string	"Build cuda_13.0.r13.0/compiler.36424714_0"
        /*0030*/ 	.string	"-arch sm_100 -m 64 "



//--------------------- .note.nv.cuinfo           --------------------------
	.section	.note.nv.cuinfo,"",@"SHT_NOTE"
	.sectionflags	@"SHF_NOTE_NV_CUINFO"
        /*0018*/ 	.short	0x0002
        /*001a*/ 	.short	0x0064
        /*001c*/ 	.short	0x0082
	.zero		2


//--------------------- .nv.info                  --------------------------
	.section	.nv.info,"",@"SHT_CUDA_INFO"
	.align	4


	//----- nvinfo : EIATTR_REGCOUNT
	.align		4
        /*0000*/ 	.byte	0x04, 0x2f
        /*0002*/ 	.short	(.L_1 - .L_0)
	.align		4
.L_0:
        /*0004*/ 	.word	index@(_Z20kernelDiscretizationPdS_PiiPfdi)
        /*0008*/ 	.word	0x0000002a


	//----- nvinfo : EIATTR_FRAME_SIZE
	.align		4
.L_1:
        /*000c*/ 	.byte	0x04, 0x11
        /*000e*/ 	.short	(.L_3 - .L_2)
	.align		4
.L_2:
        /*0010*/ 	.word	index@($__internal_0_$__cuda_sm20_div_rn_f64_full)
        /*0014*/ 	.word	0x00000000


	//----- nvinfo : EIATTR_FRAME_SIZE
	.align		4
.L_3:
        /*0018*/ 	.byte	0x04, 0x11
        /*001a*/ 	.short	(.L_5 - .L_4)
	.align		4
.L_4:
        /*001c*/ 	.word	index@(_Z20kernelDiscretizationPdS_PiiPfdi)
        /*0020*/ 	.word	0x00000000


	//----- nvinfo : EIATTR_MIN_STACK_SIZE
	.align		4
.L_5:
        /*0024*/ 	.byte	0x04, 0x12
        /*0026*/ 	.short	(.L_7 - .L_6)
	.align		4
.L_6:
        /*0028*/ 	.word	index@(_Z20kernelDiscretizationPdS_PiiPfdi)
        /*002c*/ 	.word	0x00000000
.L_7:


//--------------------- .nv.compat                --------------------------
	.section	.nv.compat,"",@"SHT_CUDA_COMPAT_INFO"
	.align	4
        /*0000*/ 	.byte	0x02, 0x09, 0x00, 0x00, 0x02, 0x02, 0x01, 0x00, 0x02, 0x05, 0x05, 0x00, 0x03, 0x07, 0x01, 0x01
        /*0010*/ 	.byte	0x02, 0x03, 0x00, 0x00, 0x02, 0x06, 0x01, 0x00, 0x04, 0x0b, 0x08, 0x00, 0x01, 0x00, 0x00, 0x00
        /*0020*/ 	.byte	0x00, 0x00, 0x00, 0x00


//--------------------- .nv.info._Z20kernelDiscretizationPdS_PiiPfdi --------------------------
	.section	.nv.info._Z20kernelDiscretizationPdS_PiiPfdi,"",@"SHT_CUDA_INFO"
	.sectionflags	@""
	.align	4


	//----- nvinfo : EIATTR_CUDA_API_VERSION
	.align		4
        /*0000*/ 	.byte	0x04, 0x37
        /*0002*/ 	.short	(.L_9 - .L_8)
.L_8:
        /*0004*/ 	.word	0x00000082


	//----- nvinfo : EIATTR_KPARAM_INFO
	.align		4
.L_9:
        /*0008*/ 	.byte	0x04, 0x17
        /*000a*/ 	.short	(.L_11 - .L_10)
.L_10:
        /*000c*/ 	.word	0x00000000
        /*0010*/ 	.short	0x0006
        /*0012*/ 	.short	0x0030
        /*0014*/ 	.byte	0x00, 0xf0, 0x11, 0x00


	//----- nvinfo : EIATTR_KPARAM_INFO
	.align		4
.L_11:
        /*0018*/ 	.byte	0x04, 0x17
        /*001a*/ 	.short	(.L_13 - .L_12)
.L_12:
        /*001c*/ 	.word	0x00000000
        /*0020*/ 	.short	0x0005
        /*0022*/ 	.short	0x0028
        /*0024*/ 	.byte	0x00, 0xf0, 0x21, 0x00


	//----- nvinfo : EIATTR_KPARAM_INFO
	.align		4
.L_13:
        /*0028*/ 	.byte	0x04, 0x17
        /*002a*/ 	.short	(.L_15 - .L_14)
.L_14:
        /*002c*/ 	.word	0x00000000
        /*0030*/ 	.short	0x0004
        /*0032*/ 	.short	0x0020
        /*0034*/ 	.byte	0x00, 0xf5, 0x21, 0x00


	//----- nvinfo : EIATTR_KPARAM_INFO
	.align		4
.L_15:
        /*0038*/ 	.byte	0x04, 0x17
        /*003a*/ 	.short	(.L_17 - .L_16)
.L_16:
        /*003c*/ 	.word	0x00000000
        /*0040*/ 	.short	0x0003
        /*0042*/ 	.short	0x0018
        /*0044*/ 	.byte	0x00, 0xf0, 0x11, 0x00


	//----- nvinfo : EIATTR_KPARAM_INFO
	.align		4
.L_17:
        /*0048*/ 	.byte	0x04, 0x17
        /*004a*/ 	.short	(.L_19 - .L_18)
.L_18:
        /*004c*/ 	.word	0x00000000
        /*0050*/ 	.short	0x0002
        /*0052*/ 	.short	0x0010
        /*0054*/ 	.byte	0x00, 0xf5, 0x21, 0x00


	//----- nvinfo : EIATTR_KPARAM_INFO
	.align		4
.L_19:
        /*0058*/ 	.byte	0x04, 0x17
        /*005a*/ 	.short	(.L_21 - .L_20)
.L_20:
        /*005c*/ 	.word	0x00000000
        /*0060*/ 	.short	0x0001
        /*0062*/ 	.short	0x0008
        /*0064*/ 	.byte	0x00, 0xf5, 0x21, 0x00


	//----- nvinfo : EIATTR_KPARAM_INFO
	.align		4
.L_21:
        /*0068*/ 	.byte	0x04, 0x17
        /*006a*/ 	.short	(.L_23 - .L_22)
.L_22:
        /*006c*/ 	.word	0x00000000
        /*0070*/ 	.short	0x0000
        /*0072*/ 	.short	0x0000
        /*0074*/ 	.byte	0x00, 0xf5, 0x21, 0x00


	//----- nvinfo : EIATTR_SPARSE_MMA_MASK
	.align		4
.L_23:
        /*0078*/ 	.byte	0x03, 0x50
        /*007a*/ 	.short	0x0000


	//----- nvinfo : EIATTR_MAXREG_COUNT
	.align		4
        /*007c*/ 	.byte	0x03, 0x1b
        /*007e*/ 	.short	0x00ff


	//----- nvinfo : EIATTR_MERCURY_ISA_VERSION
	.align		4
        /*0080*/ 	.byte	0x03, 0x5f
        /*0082*/ 	.short	0x0101


	//----- nvinfo : EIATTR_VRC_CTA_INIT_COUNT
	.align		4
        /*0084*/ 	.byte	0x02, 0x4a
	.zero		1
	.zero		1


	//----- nvinfo : EIATTR_EXIT_INSTR_OFFSETS
	.align		4
        /*0088*/ 	.byte	0x04, 0x1c
        /*008a*/ 	.short	(.L_25 - .L_24)


	//   ....[0]....
.L_24:
        /*008c*/ 	.word	0x00000940


	//   ....[1]....
        /*0090*/ 	.word	0x00000a30


	//----- nvinfo : EIATTR_CRS_STACK_SIZE
	.align		4
.L_25:
        /*0094*/ 	.byte	0x04, 0x1e
        /*0096*/ 	.short	(.L_27 - .L_26)
.L_26:
        /*0098*/ 	.word	0x00000000


	//----- nvinfo : EIATTR_CBANK_PARAM_SIZE
	.align		4
.L_27:
        /*009c*/ 	.byte	0x03, 0x19
        /*009e*/ 	.short	0x0034


	//----- nvinfo : EIATTR_PARAM_CBANK
	.align		4
        /*00a0*/ 	.byte	0x04, 0x0a
        /*00a2*/ 	.short	(.L_29 - .L_28)
	.align		4
.L_28:
        /*00a4*/ 	.word	index@(.nv.constant0._Z20kernelDiscretizationPdS_PiiPfdi)
        /*00a8*/ 	.short	0x0380
        /*00aa*/ 	.short	0x0034


	//----- nvinfo : EIATTR_SW_WAR
	.align		4
.L_29:
        /*00ac*/ 	.byte	0x04, 0x36
        /*00ae*/ 	.short	(.L_31 - .L_30)
.L_30:
        /*00b0*/ 	.word	0x00000008
.L_31:


//--------------------- .nv.callgraph             --------------------------
	.section	.nv.callgraph,"",@"SHT_CUDA_CALLGRAPH"
	.align	4
	.sectionentsize	8
	.align		4
        /*0000*/ 	.word	0x00000000
	.align		4
        /*0004*/ 	.word	0xffffffff
	.align		4
        /*0008*/ 	.word	0x00000000
	.align		4
        /*000c*/ 	.word	0xfffffffe
	.align		4
        /*0010*/ 	.word	0x00000000
	.align		4
        /*0014*/ 	.word	0xfffffffd
	.align		4
        /*0018*/ 	.word	0x00000000
	.align		4
        /*001c*/ 	.word	0xfffffffc


//--------------------- .text._Z20kernelDiscretizationPdS_PiiPfdi --------------------------
	.section	.text._Z20kernelDiscretizationPdS_PiiPfdi,"ax",@progbits
	.align	128
        .global         _Z20kernelDiscretizationPdS_PiiPfdi
        .type           _Z20kernelDiscretizationPdS_PiiPfdi,@function
        .size           _Z20kernelDiscretizationPdS_PiiPfdi,(.L_x_16 - _Z20kernelDiscretizationPdS_PiiPfdi)
        .other          _Z20kernelDiscretizationPdS_PiiPfdi,@"STO_CUDA_ENTRY STV_DEFAULT"
_Z20kernelDiscretizationPdS_PiiPfdi:
.text._Z20kernelDiscretizationPdS_PiiPfdi:
[----:B------:R-:W-:Y:S01]  /*0000*/  LDC R1, c[0x0][0x37c] ;  /* 0x0000df00ff017b82 */ /* 0x000fe20000000800 */
[----:B------:R-:W0:Y:S01]  /*0010*/  S2R R6, SR_CTAID.X ;  /* 0x0000000000067919 */ /* 0x000e220000002500 */
[----:B------:R-:W1:Y:S01]  /*0020*/  LDCU UR9, c[0x0][0x398] ;  /* 0x00007300ff0977ac */ /* 0x000e620008000800 */
[----:B------:R-:W-:Y:S01]  /*0030*/  BSSY.RECONVERGENT B0, `(.L_x_0) ;  /* 0x000008d000007945 */ /* 0x000fe20003800200 */
[----:B------:R-:W0:Y:S01]  /*0040*/  S2R R3, SR_TID.X ;  /* 0x0000000000037919 */ /* 0x000e220000002100 */
[----:B------:R-:W0:Y:S01]  /*0050*/  LDCU UR6, c[0x0][0x360] ;  /* 0x00006c00ff0677ac */ /* 0x000e220008000800 */
[----:B------:R-:W2:Y:S01]  /*0060*/  S2R R39, SR_CTAID.Y ;  /* 0x0000000000277919 */ /* 0x000ea20000002600 */
[----:B------:R-:W2:Y:S01]  /*0070*/  LDCU UR7, c[0x0][0x364] ;  /* 0x00006c80ff0777ac */ /* 0x000ea20008000800 */
[----:B------:R-:W2:Y:S01]  /*0080*/  S2R R0, SR_TID.Y ;  /* 0x0000000000007919 */ /* 0x000ea20000002200 */
[----:B------:R-:W3:Y:S01]  /*0090*/  LDCU UR8, c[0x0][0x3b0] ;  /* 0x00007600ff0877ac */ /* 0x000ee20008000800 */
[----:B------:R-:W4:Y:S01]  /*00a0*/  LDCU.64 UR4, c[0x0][0x358] ;  /* 0x00006b00ff0477ac */ /* 0x000f220008000a00 */
[----:B-1----:R-:W-:Y:S01]  /*00b0*/  UISETP.GE.AND UP0, UPT, UR9, 0x1, UPT ;  /* 0x000000010900788c */ /* 0x002fe2000bf06270 */
[----:B0-----:R-:W-:-:S02]  /*00c0*/  IMAD R6, R6, UR6, R3 ;  /* 0x0000000606067c24 */ /* 0x001fc4000f8e0203 */
[----:B--2---:R-:W-:-:S04]  /*00d0*/  IMAD R39, R39, UR7, R0 ;  /* 0x0000000727277c24 */ /* 0x004fc8000f8e0200 */
[----:B---3--:R-:W-:Y:S02]  /*00e0*/  IMAD R0, R39, UR8, R6 ;  /* 0x0000000827007c24 */ /* 0x008fe4000f8e0206 */
[----:B----4-:R-:W-:Y:S05]  /*00f0*/  BRA.U !UP0, `(.L_x_1) ;  /* 0x0000000908007547 */ /* 0x010fea000b800000 */
[----:B------:R-:W0:Y:S01]  /*0100*/  I2F.F64.U32 R38, R39 ;  /* 0x0000002700267312 */ /* 0x000e220000201800 */
[----:B------:R-:W-:Y:S01]  /*0110*/  IMAD.MOV.U32 R3, RZ, RZ, RZ ;  /* 0x000000ffff037224 */ /* 0x000fe200078e00ff */
[----:B------:R-:W1:Y:S01]  /*0120*/  LDCU UR8, c[0x0][0x398] ;  /* 0x00007300ff0877ac */ /* 0x000e620008000800 */
[----:B------:R-:W2:Y:S05]  /*0130*/  LDCU.64 UR6, c[0x0][0x3a8] ;  /* 0x00007500ff0677ac */ /* 0x000eaa0008000a00 */
[----:B------:R-:W3:Y:S02]  /*0140*/  I2F.F64 R6, R6 ;  /* 0x0000000600067312 */ /* 0x000ee40000201c00 */
.L_x_9:
[----:B------:R-:W4:Y:S01]  /*0150*/  LDC.64 R8, c[0x0][0x390] ;  /* 0x0000e400ff087b82 */ /* 0x000f220000000a00 */
[----:B------:R-:W-:-:S07]  /*0160*/  IMAD R5, R3, 0x3, RZ ;  /* 0x0000000303057824 */ /* 0x000fce00078e02ff */
[----:B------:R-:W5:Y:S01]  /*0170*/  LDC.64 R28, c[0x0][0x380] ;  /* 0x0000e000ff1c7b82 */ /* 0x000f620000000a00 */
[----:B----4-:R-:W-:-:S05]  /*0180*/  IMAD.WIDE.U32 R8, R5, 0x4, R8 ;  /* 0x0000000405087825 */ /* 0x010fca00078e0008 */
[----:B------:R-:W4:Y:S04]  /*0190*/  LDG.E R4, desc[UR4][R8.64] ;  /* 0x0000000408047981 */ /* 0x000f28000c1e1900 */
[----:B------:R-:W2:Y:S04]  /*01a0*/  LDG.E R5, desc[UR4][R8.64+0x4] ;  /* 0x0000040408057981 */ /* 0x000ea8000c1e1900 */
[----:B------:R-:W3:Y:S01]  /*01b0*/  LDG.E R34, desc[UR4][R8.64+0x8] ;  /* 0x0000080408227981 */ /* 0x000ee2000c1e1900 */
[----:B----4-:R-:W-:Y:S02]  /*01c0*/  IMAD.SHL.U32 R11, R4, 0x2, RZ ;  /* 0x00000002040b7824 */ /* 0x010fe400078e00ff */
[----:B--2---:R-:W-:-:S02]  /*01d0*/  IMAD.SHL.U32 R13, R5, 0x2, RZ ;  /* 0x00000002050d7824 */ /* 0x004fc400078e00ff */
[----:B-----5:R-:W-:-:S04]  /*01e0*/  IMAD.WIDE R10, R11, 0x8, R28 ;  /* 0x000000080b0a7825 */ /* 0x020fc800078e021c */
[----:B---3--:R-:W-:Y:S01]  /*01f0*/  IMAD.SHL.U32 R15, R34, 0x2, RZ ;  /* 0x00000002220f7824 */ /* 0x008fe200078e00ff */
[----:B------:R-:W2:Y:S01]  /*0200*/  LDG.E.64 R26, desc[UR4][R10.64+0x8] ;  /* 0x000008040a1a7981 */ /* 0x000ea2000c1e1b00 */
[----:B------:R-:W-:-:S03]  /*0210*/  IMAD.WIDE R12, R13, 0x8, R28 ;  /* 0x000000080d0c7825 */ /* 0x000fc600078e021c */
[----:B------:R-:W3:Y:S01]  /*0220*/  LDG.E.64 R18, desc[UR4][R10.64] ;  /* 0x000000040a127981 */ /* 0x000ee2000c1e1b00 */
[----:B------:R-:W-:-:S03]  /*0230*/  IMAD.WIDE R28, R15, 0x8, R28 ;  /* 0x000000080f1c7825 */ /* 0x000fc600078e021c */
[----:B------:R-:W2:Y:S04]  /*0240*/  LDG.E.64 R14, desc[UR4][R12.64+0x8] ;  /* 0x000008040c0e7981 */ /* 0x000ea8000c1e1b00 */
[----:B------:R-:W4:Y:S04]  /*0250*/  LDG.E.64 R22, desc[UR4][R28.64+0x8] ;  /* 0x000008041c167981 */ /* 0x000f28000c1e1b00 */
[----:B------:R-:W3:Y:S04]  /*0260*/  LDG.E.64 R24, desc[UR4][R12.64] ;  /* 0x000000040c187981 */ /* 0x000ee8000c1e1b00 */
[----:B------:R-:W5:Y:S01]  /*0270*/  LDG.E.64 R16, desc[UR4][R28.64] ;  /* 0x000000041c107981 */ /* 0x000f62000c1e1b00 */
[----:B------:R-:W-:Y:S01]  /*0280*/  BSSY.RECONVERGENT B1, `(.L_x_2) ;  /* 0x0000051000017945 */ /* 0x000fe20003800200 */
[----:B--2---:R-:W-:-:S02]  /*0290*/  DADD R14, -R26, R14 ;  /* 0x000000001a0e7229 */ /* 0x004fc4000000010e */
[----:B----4-:R-:W-:Y:S02]  /*02a0*/  DADD R22, -R26, R22 ;  /* 0x000000001a167229 */ /* 0x010fe40000000116 */
[C---:B---3--:R-:W-:Y:S02]  /*02b0*/  DADD R24, -R18.reuse, R24 ;  /* 0x0000000012187229 */ /* 0x048fe40000000118 */
[----:B-----5:R-:W-:-:S04]  /*02c0*/  DADD R16, -R18, R16 ;  /* 0x0000000012107229 */ /* 0x020fc80000000110 */
[C---:B------:R-:W-:Y:S02]  /*02d0*/  DMUL R8, R14.reuse, R22 ;  /* 0x000000160e087228 */ /* 0x040fe40000000000 */
[----:B------:R-:W-:Y:S02]  /*02e0*/  DMUL R20, R14, R14 ;  /* 0x0000000e0e147228 */ /* 0x000fe40000000000 */
[----:B------:R-:W-:-:S04]  /*02f0*/  DMUL R30, R22, R22 ;  /* 0x00000016161e7228 */ /* 0x000fc80000000000 */
[C---:B------:R-:W-:Y:S02]  /*0300*/  DFMA R8, R24.reuse, R16, R8 ;  /* 0x000000101808722b */ /* 0x040fe40000000008 */
[----:B------:R-:W-:Y:S02]  /*0310*/  DFMA R10, R24, R24, R20 ;  /* 0x00000018180a722b */ /* 0x000fe40000000014 */
[----:B------:R-:W-:-:S04]  /*0320*/  DFMA R20, R16, R16, R30 ;  /* 0x000000101014722b */ /* 0x000fc8000000001e */
[----:B------:R-:W-:-:S08]  /*0330*/  DMUL R12, R8, R8 ;  /* 0x00000008080c7228 */ /* 0x000fd00000000000 */
[----:B------:R-:W-:Y:S02]  /*0340*/  DFMA R12, R10, R20, -R12 ;  /* 0x000000140a0c722b */ /* 0x000fe4000000080c */
[----:B0-----:R-:W-:-:S06]  /*0350*/  DFMA R26, R38, UR6, -R26 ;  /* 0x00000006261a7c2b */ /* 0x001fcc000800081a */
[----:B------:R-:W-:Y:S02]  /*0360*/  DSETP.NEU.AND P0, PT, R12, RZ, PT ;  /* 0x000000ff0c00722a */ /* 0x000fe40003f0d000 */
[----:B------:R-:W-:Y:S02]  /*0370*/  DFMA R18, R6, UR6, -R18 ;  /* 0x0000000606127c2b */ /* 0x000fe40008000812 */
[-C--:B------:R-:W-:Y:S02]  /*0380*/  DMUL R14, R14, R26.reuse ;  /* 0x0000001a0e0e7228 */ /* 0x080fe40000000000 */
[----:B------:R-:W-:-:S06]  /*0390*/  DMUL R22, R22, R26 ;  /* 0x0000001a16167228 */ /* 0x000fcc0000000000 */
[-C--:B------:R-:W-:Y:S02]  /*03a0*/  DFMA R14, R24, R18.reuse, R14 ;  /* 0x00000012180e722b */ /* 0x080fe4000000000e */
[----:B------:R-:W-:Y:S01]  /*03b0*/  DFMA R16, R16, R18, R22 ;  /* 0x000000121010722b */ /* 0x000fe20000000016 */
[----:B------:R-:W-:Y:S01]  /*03c0*/  IMAD.MOV.U32 R24, RZ, RZ, 0x0 ;  /* 0x00000000ff187424 */ /* 0x000fe200078e00ff */
[----:B------:R-:W-:Y:S01]  /*03d0*/  MOV R23, 0xbff00000 ;  /* 0xbff0000000177802 */ /* 0x000fe20000000f00 */
[----:B------:R-:W-:Y:S02]  /*03e0*/  IMAD.MOV.U32 R22, RZ, RZ, 0x0 ;  /* 0x00000000ff167424 */ /* 0x000fe400078e00ff */
[----:B------:R-:W-:Y:S02]  /*03f0*/  IMAD.MOV.U32 R18, RZ, RZ, 0x0 ;  /* 0x00000000ff127424 */ /* 0x000fe400078e00ff */
[----:B------:R-:W-:Y:S02]  /*0400*/  IMAD.MOV.U32 R19, RZ, RZ, -0x40100000 ;  /* 0xbff00000ff137424 */ /* 0x000fe400078e00ff */
[----:B------:R-:W-:Y:S01]  /*0410*/  IMAD.MOV.U32 R25, RZ, RZ, -0x40100000 ;  /* 0xbff00000ff197424 */ /* 0x000fe200078e00ff */
[----:B------:R-:W-:Y:S06]  /*0420*/  @!P0 BRA `(.L_x_3) ;  /* 0x0000000000d88947 */ /* 0x000fec0003800000 */
[----:B------:R-:W0:Y:S01]  /*0430*/  MUFU.RCP64H R19, R13 ;  /* 0x0000000d00137308 */ /* 0x000e220000001800 */
[----:B------:R-:W-:Y:S01]  /*0440*/  IMAD.MOV.U32 R18, RZ, RZ, 0x1 ;  /* 0x00000001ff127424 */ /* 0x000fe200078e00ff */
[----:B------:R-:W-:Y:S05]  /*0450*/  BSSY.RECONVERGENT B2, `(.L_x_4) ;  /* 0x0000015000027945 */ /* 0x000fea0003800200 */
[----:B0-----:R-:W-:-:S08]  /*0460*/  DFMA R22, -R12, R18, 1 ;  /* 0x3ff000000c16742b */ /* 0x001fd00000000112 */
[----:B------:R-:W-:-:S08]  /*0470*/  DFMA R22, R22, R22, R22 ;  /* 0x000000161616722b */ /* 0x000fd00000000016 */
[----:B------:R-:W-:Y:S02]  /*0480*/  DFMA R22, R18, R22, R18 ;  /* 0x000000161216722b */ /* 0x000fe40000000012 */
[----:B------:R-:W-:-:S06]  /*0490*/  DMUL R18, R8, R16 ;  /* 0x0000001008127228 */ /* 0x000fcc0000000000 */
[----:B------:R-:W-:Y:S02]  /*04a0*/  DFMA R24, -R12, R22, 1 ;  /* 0x3ff000000c18742b */ /* 0x000fe40000000116 */
[----:B------:R-:W-:-:S06]  /*04b0*/  DFMA R20, R20, R14, -R18 ;  /* 0x0000000e1414722b */ /* 0x000fcc0000000812 */
[----:B------:R-:W-:-:S04]  /*04c0*/  DFMA R24, R22, R24, R22 ;  /* 0x000000181618722b */ /* 0x000fc80000000016 */
[----:B------:R-:W-:-:S04]  /*04d0*/  FSETP.GEU.AND P1, PT, |R21|, 6.5827683646048100446e-37, PT ;  /* 0x036000001500780b */ /* 0x000fc80003f2e200 */
[----:B------:R-:W-:-:S08]  /*04e0*/  DMUL R18, R20, R24 ;  /* 0x0000001814127228 */ /* 0x000fd00000000000 */
[----:B------:R-:W-:-:S08]  /*04f0*/  DFMA R22, -R12, R18, R20 ;  /* 0x000000120c16722b */ /* 0x000fd00000000114 */
[----:B------:R-:W-:-:S10]  /*0500*/  DFMA R18, R24, R22, R18 ;  /* 0x000000161812722b */ /* 0x000fd40000000012 */
[----:B------:R-:W-:-:S05]  /*0510*/  FFMA R2, RZ, R13, R19 ;  /* 0x0000000dff027223 */ /* 0x000fca0000000013 */
[----:B------:R-:W-:-:S13]  /*0520*/  FSETP.GT.AND P0, PT, |R2|, 1.469367938527859385e-39, PT ;  /* 0x001000000200780b */ /* 0x000fda0003f04200 */
[----:B------:R-:W-:Y:S05]  /*0530*/  @P0 BRA P1, `(.L_x_5) ;  /* 0x0000000000180947 */ /* 0x000fea0000800000 */
[----:B------:R-:W-:Y:S01]  /*0540*/  MOV R24, R12 ;  /* 0x0000000c00187202 */ /* 0x000fe20000000f00 */
[----:B------:R-:W-:Y:S01]  /*0550*/  IMAD.MOV.U32 R25, RZ, RZ, R13 ;  /* 0x000000ffff197224 */ /* 0x000fe200078e000d */
[----:B------:R-:W-:-:S07]  /*0560*/  MOV R2, 0x580 ;  /* 0x0000058000027802 */ /* 0x000fce0000000f00 */
[----:B-1----:R-:W-:Y:S05]  /*0570*/  CALL.REL.NOINC `($__internal_0_$__cuda_sm20_div_rn_f64_full) ;  /* 0x0000000400307944 */ /* 0x002fea0003c00000 */
[----:B------:R-:W-:Y:S02]  /*0580*/  IMAD.MOV.U32 R18, RZ, RZ, R28 ;  /* 0x000000ffff127224 */ /* 0x000fe400078e001c */
[----:B------:R-:W-:-:S07]  /*0590*/  IMAD.MOV.U32 R19, RZ, RZ, R29 ;  /* 0x000000ffff137224 */ /* 0x000fce00078e001d */
.L_x_5:
[----:B-1----:R-:W-:Y:S05]  /*05a0*/  BSYNC.RECONVERGENT B2 ;  /* 0x0000000000027941 */ /* 0x002fea0003800200 */
.L_x_4:
[----:B------:R-:W0:Y:S01]  /*05b0*/  MUFU.RCP64H R21, R13 ;  /* 0x0000000d00157308 */ /* 0x000e220000001800 */
[----:B------:R-:W-:Y:S01]  /*05c0*/  IMAD.MOV.U32 R20, RZ, RZ, 0x1 ;  /* 0x00000001ff147424 */ /* 0x000fe200078e00ff */
[----:B------:R-:W-:Y:S01]  /*05d0*/  DMUL R8, R8, R14 ;  /* 0x0000000e08087228 */ /* 0x000fe20000000000 */
[----:B------:R-:W-:Y:S07]  /*05e0*/  BSSY.RECONVERGENT B2, `(.L_x_6) ;  /* 0x0000016000027945 */ /* 0x000fee0003800200 */
[----:B------:R-:W-:-:S02]  /*05f0*/  DFMA R10, R10, R16, -R8 ;  /* 0x000000100a0a722b */ /* 0x000fc40000000808 */
[----:B0-----:R-:W-:-:S08]  /*0600*/  DFMA R22, -R12, R20, 1 ;  /* 0x3ff000000c16742b */ /* 0x001fd00000000114 */
[----:B------:R-:W-:Y:S01]  /*0610*/  FSETP.GEU.AND P1, PT, |R11|, 6.5827683646048100446e-37, PT ;  /* 0x036000000b00780b */ /* 0x000fe20003f2e200 */
[----:B------:R-:W-:-:S08]  /*0620*/  DFMA R22, R22, R22, R22 ;  /* 0x000000161616722b */ /* 0x000fd00000000016 */
[----:B------:R-:W-:-:S08]  /*0630*/  DFMA R22, R20, R22, R20 ;  /* 0x000000161416722b */ /* 0x000fd00000000014 */
[----:B------:R-:W-:-:S08]  /*0640*/  DFMA R14, -R12, R22, 1 ;  /* 0x3ff000000c0e742b */ /* 0x000fd00000000116 */
[----:B------:R-:W-:-:S08]  /*0650*/  DFMA R22, R22, R14, R22 ;  /* 0x0000000e1616722b */ /* 0x000fd00000000016 */
[----:B------:R-:W-:-:S08]  /*0660*/  DMUL R8, R22, R10 ;  /* 0x0000000a16087228 */ /* 0x000fd00000000000 */
[----:B------:R-:W-:-:S08]  /*0670*/  DFMA R14, -R12, R8, R10 ;  /* 0x000000080c0e722b */ /* 0x000fd0000000010a */
[----:B------:R-:W-:-:S10]  /*0680*/  DFMA R8, R22, R14, R8 ;  /* 0x0000000e1608722b */ /* 0x000fd40000000008 */
[----:B------:R-:W-:-:S05]  /*0690*/  FFMA R2, RZ, R13, R9 ;  /* 0x0000000dff027223 */ /* 0x000fca0000000009 */
[----:B------:R-:W-:-:S13]  /*06a0*/  FSETP.GT.AND P0, PT, |R2|, 1.469367938527859385e-39, PT ;  /* 0x001000000200780b */ /* 0x000fda0003f04200 */
[----:B------:R-:W-:Y:S05]  /*06b0*/  @P0 BRA P1, `(.L_x_7) ;  /* 0x0000000000200947 */ /* 0x000fea0000800000 */
[----:B------:R-:W-:Y:S01]  /*06c0*/  IMAD.MOV.U32 R20, RZ, RZ, R10 ;  /* 0x000000ffff147224 */ /* 0x000fe200078e000a */
[----:B------:R-:W-:Y:S01]  /*06d0*/  MOV R21, R11 ;  /* 0x0000000b00157202 */ /* 0x000fe20000000f00 */
[----:B------:R-:W-:Y:S01]  /*06e0*/  IMAD.MOV.U32 R24, RZ, RZ, R12 ;  /* 0x000000ffff187224 */ /* 0x000fe200078e000c */
[----:B------:R-:W-:Y:S01]  /*06f0*/  MOV R2, 0x720 ;  /* 0x0000072000027802 */ /* 0x000fe20000000f00 */
[----:B------:R-:W-:-:S07]  /*0700*/  IMAD.MOV.U32 R25, RZ, RZ, R13 ;  /* 0x000000ffff197224 */ /* 0x000fce00078e000d */
[----:B------:R-:W-:Y:S05]  /*0710*/  CALL.REL.NOINC `($__internal_0_$__cuda_sm20_div_rn_f64_full) ;  /* 0x0000000000c87944 */ /* 0x000fea0003c00000 */
[----:B------:R-:W-:Y:S02]  /*0720*/  IMAD.MOV.U32 R8, RZ, RZ, R28 ;  /* 0x000000ffff087224 */ /* 0x000fe400078e001c */
[----:B------:R-:W-:-:S07]  /*0730*/  IMAD.MOV.U32 R9, RZ, RZ, R29 ;  /* 0x000000ffff097224 */ /* 0x000fce00078e001d */
.L_x_7:
[----:B------:R-:W-:Y:S05]  /*0740*/  BSYNC.RECONVERGENT B2 ;  /* 0x0000000000027941 */ /* 0x000fea0003800200 */
.L_x_6:
[----:B------:R-:W-:Y:S01]  /*0750*/  DADD R22, -R18, 1 ;  /* 0x3ff0000012167429 */ /* 0x000fe20000000100 */
[----:B------:R-:W-:Y:S01]  /*0760*/  MOV R24, R8 ;  /* 0x0000000800187202 */ /* 0x000fe20000000f00 */
[----:B------:R-:W-:-:S06]  /*0770*/  IMAD.MOV.U32 R25, RZ, RZ, R9 ;  /* 0x000000ffff197224 */ /* 0x000fcc00078e0009 */
[----:B------:R-:W-:-:S11]  /*0780*/  DADD R22, R22, -R8 ;  /* 0x0000000016167229 */ /* 0x000fd60000000808 */
.L_x_3:
[----:B-1----:R-:W-:Y:S05]  /*0790*/  BSYNC.RECONVERGENT B1 ;  /* 0x0000000000017941 */ /* 0x002fea0003800200 */
.L_x_2:
[----:B------:R-:W-:Y:S01]  /*07a0*/  DSETP.MIN.AND P0, P1, R18, R22, PT ;  /* 0x000000161200722a */ /* 0x000fe20003900000 */
[----:B------:R-:W-:Y:S01]  /*07b0*/  IMAD.MOV.U32 R2, RZ, RZ, R19 ;  /* 0x000000ffff027224 */ /* 0x000fe200078e0013 */
[----:B------:R-:W-:Y:S01]  /*07c0*/  MOV R9, R22 ;  /* 0x0000001600097202 */ /* 0x000fe20000000f00 */
[----:B------:R-:W-:-:S05]  /*07d0*/  IMAD.MOV.U32 R11, RZ, RZ, R23 ;  /* 0x000000ffff0b7224 */ /* 0x000fca00078e0017 */
[----:B------:R-:W-:Y:S01]  /*07e0*/  FSEL R13, R2, R11, P0 ;  /* 0x0000000b020d7208 */ /* 0x000fe20000000000 */
[----:B------:R-:W-:-:S05]  /*07f0*/  IMAD.MOV.U32 R2, RZ, RZ, R18 ;  /* 0x000000ffff027224 */ /* 0x000fca00078e0012 */
[----:B------:R-:W-:Y:S01]  /*0800*/  @P1 LOP3.LUT R13, R11, 0x80000, RZ, 0xfc, !PT ;  /* 0x000800000b0d1812 */ /* 0x000fe200078efcff */
[----:B------:R-:W-:Y:S01]  /*0810*/  IMAD.MOV.U32 R11, RZ, RZ, R24 ;  /* 0x000000ffff0b7224 */ /* 0x000fe200078e0018 */
[----:B------:R-:W-:-:S03]  /*0820*/  SEL R8, R2, R9, P0 ;  /* 0x0000000902087207 */ /* 0x000fc60000000000 */
[----:B------:R-:W-:Y:S02]  /*0830*/  IMAD.MOV.U32 R9, RZ, RZ, R13 ;  /* 0x000000ffff097224 */ /* 0x000fe400078e000d */
[----:B------:R-:W-:Y:S02]  /*0840*/  IMAD.MOV.U32 R13, RZ, RZ, R25 ;  /* 0x000000ffff0d7224 */ /* 0x000fe400078e0019 */
[----:B------:R-:W-:Y:S02]  /*0850*/  IMAD.MOV.U32 R2, RZ, RZ, R9 ;  /* 0x000000ffff027224 */ /* 0x000fe400078e0009 */
[----:B------:R-:W-:-:S06]  /*0860*/  DSETP.MIN.AND P0, P1, R8, R24, PT ;  /* 0x000000180800722a */ /* 0x000fcc0003900000 */
[----:B------:R-:W-:Y:S02]  /*0870*/  FSEL R15, R2, R13, P0 ;  /* 0x0000000d020f7208 */ /* 0x000fe40000000000 */
[----:B------:R-:W-:-:S06]  /*0880*/  SEL R8, R8, R11, P0 ;  /* 0x0000000b08087207 */ /* 0x000fcc0000000000 */
[----:B------:R-:W-:-:S04]  /*0890*/  @P1 LOP3.LUT R15, R13, 0x80000, RZ, 0xfc, !PT ;  /* 0x000800000d0f1812 */ /* 0x000fc800078efcff */
[----:B------:R-:W-:-:S06]  /*08a0*/  MOV R9, R15 ;  /* 0x0000000f00097202 */ /* 0x000fcc0000000f00 */
[----:B------:R-:W-:-:S14]  /*08b0*/  DSETP.GEU.AND P0, PT, R8, RZ, PT ;  /* 0x000000ff0800722a */ /* 0x000fdc0003f0e000 */
[----:B------:R-:W-:Y:S05]  /*08c0*/  @P0 BRA `(.L_x_8) ;  /* 0x0000000000200947 */ /* 0x000fea0003800000 */
[----:B------:R-:W-:-:S05]  /*08d0*/  VIADD R3, R3, 0x1 ;  /* 0x0000000103037836 */ /* 0x000fca0000000000 */
[----:B------:R-:W-:-:S13]  /*08e0*/  ISETP.NE.AND P0, PT, R3, UR8, PT ;  /* 0x0000000803007c0c */ /* 0x000fda000bf05270 */
[----:B------:R-:W-:Y:S05]  /*08f0*/  @P0 BRA `(.L_x_9) ;  /* 0xfffffff800140947 */ /* 0x000fea000383ffff */
.L_x_1:
[----:B------:R-:W-:Y:S05]  /*0900*/  BSYNC.RECONVERGENT B0 ;  /* 0x0000000000007941 */ /* 0x000fea0003800200 */
.L_x_0:
[----:B------:R-:W0:Y:S02]  /*0910*/  LDC.64 R2, c[0x0][0x3a0] ;  /* 0x0000e800ff027b82 */ /* 0x000e240000000a00 */
[----:B0-----:R-:W-:-:S05]  /*0920*/  IMAD.WIDE R2, R0, 0x4, R2 ;  /* 0x0000000400027825 */ /* 0x001fca00078e0202 */
[----:B------:R-:W-:Y:S01]  /*0930*/  STG.E desc[UR4][R2.64], RZ ;  /* 0x000000ff02007986 */ /* 0x000fe2000c101904 */
[----:B------:R-:W-:Y:S05]  /*0940*/  EXIT ;  /* 0x000000000000794d */ /* 0x000fea0003800000 */
.L_x_8:
[----:B------:R-:W0:Y:S02]  /*0950*/  LDC.64 R6, c[0x0][0x388] ;  /* 0x0000e200ff067b82 */ /* 0x000e240000000a00 */
[----:B0-----:R-:W-:-:S04]  /*0960*/  IMAD.WIDE R2, R5, 0x8, R6 ;  /* 0x0000000805027825 */ /* 0x001fc800078e0206 */
[--C-:B------:R-:W-:Y:S02]  /*0970*/  IMAD.WIDE R4, R4, 0x8, R6.reuse ;  /* 0x0000000804047825 */ /* 0x100fe400078e0206 */
[----:B------:R-:W2:Y:S02]  /*0980*/  LDG.E.64 R2, desc[UR4][R2.64] ;  /* 0x0000000402027981 */ /* 0x000ea4000c1e1b00 */
[----:B------:R-:W-:Y:S02]  /*0990*/  IMAD.WIDE R34, R34, 0x8, R6 ;  /* 0x0000000822227825 */ /* 0x000fe400078e0206 */
[----:B------:R-:W3:Y:S01]  /*09a0*/  LDG.E.64 R4, desc[UR4][R4.64] ;  /* 0x0000000404047981 */ /* 0x000ee2000c1e1b00 */
[----:B------:R-:W0:Y:S03]  /*09b0*/  LDC.64 R6, c[0x0][0x3a0] ;  /* 0x0000e800ff067b82 */ /* 0x000e260000000a00 */
[----:B------:R-:W4:Y:S01]  /*09c0*/  LDG.E.64 R34, desc[UR4][R34.64] ;  /* 0x0000000422227981 */ /* 0x000f22000c1e1b00 */
[----:B0-----:R-:W-:Y:S01]  /*09d0*/  IMAD.WIDE R6, R0, 0x4, R6 ;  /* 0x0000000400067825 */ /* 0x001fe200078e0206 */
[----:B--2---:R-:W-:-:S08]  /*09e0*/  DMUL R18, R2, R18 ;  /* 0x0000001202127228 */ /* 0x004fd00000000000 */
[----:B---3--:R-:W-:-:S08]  /*09f0*/  DFMA R18, R4, R22, R18 ;  /* 0x000000160412722b */ /* 0x008fd00000000012 */
[----:B----4-:R-:W-:-:S10]  /*0a00*/  DFMA R18, R34, R24, R18 ;  /* 0x000000182212722b */ /* 0x010fd40000000012 */
[----:B------:R-:W0:Y:S02]  /*0a10*/  F2F.F32.F64 R19, R18 ;  /* 0x0000001200137310 */ /* 0x000e240000301000 */
[----:B0-----:R-:W-:Y:S01]  /*0a20*/  STG.E desc[UR4][R6.64], R19 ;  /* 0x0000001306007986 */ /* 0x001fe2000c101904 */
[----:B------:R-:W-:Y:S05]  /*0a30*/  EXIT ;  /* 0x000000000000794d */ /* 0x000fea0003800000 */
        .weak           $__internal_0_$__cuda_sm20_div_rn_f64_full
        .type           $__internal_0_$__cuda_sm20_div_rn_f64_full,@function
        .size           $__internal_0_$__cuda_sm20_div_rn_f64_full,(.L_x_16 - $__internal_0_$__cuda_sm20_div_rn_f64_full)
$__internal_0_$__cuda_sm20_div_rn_f64_full:
[----:B------:R-:W-:Y:S01]  /*0a40*/  FSETP.GEU.AND P2, PT, |R21|, 1.469367938527859385e-39, PT ;  /* 0x001000001500780b */ /* 0x000fe20003f4e200 */
[----:B------:R-:W-:Y:S01]  /*0a50*/  IMAD.MOV.U32 R35, RZ, RZ, 0x1ca00000 ;  /* 0x1ca00000ff237424 */ /* 0x000fe200078e00ff */
[C---:B------:R-:W-:Y:S01]  /*0a60*/  FSETP.GEU.AND P0, PT, |R25|.reuse, 1.469367938527859385e-39, PT ;  /* 0x001000001900780b */ /* 0x040fe20003f0e200 */
[----:B------:R-:W-:Y:S01]  /*0a70*/  IMAD.MOV.U32 R26, RZ, RZ, R20 ;  /* 0x000000ffff1a7224 */ /* 0x000fe200078e0014 */
[----:B------:R-:W-:Y:S01]  /*0a80*/  LOP3.LUT R22, R25, 0x800fffff, RZ, 0xc0, !PT ;  /* 0x800fffff19167812 */ /* 0x000fe200078ec0ff */
[----:B------:R-:W-:Y:S01]  /*0a90*/  IMAD.MOV.U32 R28, RZ, RZ, 0x1 ;  /* 0x00000001ff1c7424 */ /* 0x000fe200078e00ff */
[----:B------:R-:W-:Y:S01]  /*0aa0*/  LOP3.LUT R36, R21, 0x7ff00000, RZ, 0xc0, !PT ;  /* 0x7ff0000015247812 */ /* 0x000fe200078ec0ff */
[----:B------:R-:W-:Y:S01]  /*0ab0*/  BSSY.RECONVERGENT B3, `(.L_x_10) ;  /* 0x0000050000037945 */ /* 0x000fe20003800200 */
[----:B------:R-:W-:Y:S01]  /*0ac0*/  LOP3.LUT R23, R22, 0x3ff00000, RZ, 0xfc, !PT ;  /* 0x3ff0000016177812 */ /* 0x000fe200078efcff */
[----:B------:R-:W-:Y:S01]  /*0ad0*/  IMAD.MOV.U32 R22, RZ, RZ, R24 ;  /* 0x000000ffff167224 */ /* 0x000fe200078e0018 */
[----:B------:R-:W-:-:S03]  /*0ae0*/  LOP3.LUT R37, R25, 0x7ff00000, RZ, 0xc0, !PT ;  /* 0x7ff0000019257812 */ /* 0x000fc600078ec0ff */
[----:B------:R-:W-:Y:S02]  /*0af0*/  @!P2 LOP3.LUT R27, R25, 0x7ff00000, RZ, 0xc0, !PT ;  /* 0x7ff00000191ba812 */ /* 0x000fe400078ec0ff */
[----:B------:R-:W-:Y:S01]  /*0b00*/  @!P0 DMUL R22, R24, 8.98846567431157953865e+307 ;  /* 0x7fe0000018168828 */ /* 0x000fe20000000000 */
[C---:B------:R-:W-:Y:S02]  /*0b10*/  ISETP.GE.U32.AND P1, PT, R36.reuse, R37, PT ;  /* 0x000000252400720c */ /* 0x040fe40003f26070 */
[----:B------:R-:W-:Y:S02]  /*0b20*/  @!P2 ISETP.GE.U32.AND P3, PT, R36, R27, PT ;  /* 0x0000001b2400a20c */ /* 0x000fe40003f66070 */
[C---:B------:R-:W-:Y:S01]  /*0b30*/  SEL R27, R35.reuse, 0x63400000, !P1 ;  /* 0x63400000231b7807 */ /* 0x040fe20004800000 */
[----:B------:R-:W0:Y:S01]  /*0b40*/  MUFU.RCP64H R29, R23 ;  /* 0x00000017001d7308 */ /* 0x000e220000001800 */
[----:B------:R-:W-:Y:S02]  /*0b50*/  @!P2 SEL R31, R35, 0x63400000, !P3 ;  /* 0x63400000231fa807 */ /* 0x000fe40005800000 */
[----:B------:R-:W-:-:S02]  /*0b60*/  LOP3.LUT R27, R27, 0x800fffff, R21, 0xf8, !PT ;  /* 0x800fffff1b1b7812 */ /* 0x000fc400078ef815 */
[----:B------:R-:W-:Y:S02]  /*0b70*/  @!P2 LOP3.LUT R31, R31, 0x80000000, R21, 0xf8, !PT ;  /* 0x800000001f1fa812 */ /* 0x000fe400078ef815 */
[----:B------:R-:W-:Y:S02]  /*0b80*/  @!P2 MOV R30, RZ ;  /* 0x000000ff001ea202 */ /* 0x000fe40000000f00 */
[----:B------:R-:W-:Y:S02]  /*0b90*/  @!P2 LOP3.LUT R31, R31, 0x100000, RZ, 0xfc, !PT ;  /* 0x001000001f1fa812 */ /* 0x000fe400078efcff */
[----:B------:R-:W-:-:S04]  /*0ba0*/  @!P0 LOP3.LUT R37, R23, 0x7ff00000, RZ, 0xc0, !PT ;  /* 0x7ff0000017258812 */ /* 0x000fc800078ec0ff */
[----:B------:R-:W-:Y:S02]  /*0bb0*/  @!P2 DFMA R26, R26, 2, -R30 ;  /* 0x400000001a1aa82b */ /* 0x000fe4000000081e */
[----:B0-----:R-:W-:-:S08]  /*0bc0*/  DFMA R30, R28, -R22, 1 ;  /* 0x3ff000001c1e742b */ /* 0x001fd00000000816 */
[----:B------:R-:W-:Y:S01]  /*0bd0*/  DFMA R30, R30, R30, R30 ;  /* 0x0000001e1e1e722b */ /* 0x000fe2000000001e */
[----:B------:R-:W-:-:S07]  /*0be0*/  @!P2 LOP3.LUT R36, R27, 0x7ff00000, RZ, 0xc0, !PT ;  /* 0x7ff000001b24a812 */ /* 0x000fce00078ec0ff */
[----:B------:R-:W-:-:S08]  /*0bf0*/  DFMA R30, R28, R30, R28 ;  /* 0x0000001e1c1e722b */ /* 0x000fd0000000001c */
[----:B------:R-:W-:-:S08]  /*0c00*/  DFMA R28, R30, -R22, 1 ;  /* 0x3ff000001e1c742b */ /* 0x000fd00000000816 */
[----:B------:R-:W-:-:S08]  /*0c10*/  DFMA R28, R30, R28, R30 ;  /* 0x0000001c1e1c722b */ /* 0x000fd0000000001e */
[----:B------:R-:W-:-:S08]  /*0c20*/  DMUL R30, R28, R26 ;  /* 0x0000001a1c1e7228 */ /* 0x000fd00000000000 */
[----:B------:R-:W-:-:S08]  /*0c30*/  DFMA R32, R30, -R22, R26 ;  /* 0x800000161e20722b */ /* 0x000fd0000000001a */
[----:B------:R-:W-:Y:S01]  /*0c40*/  DFMA R32, R28, R32, R30 ;  /* 0x000000201c20722b */ /* 0x000fe2000000001e */
[----:B------:R-:W-:-:S05]  /*0c50*/  VIADD R28, R36, 0xffffffff ;  /* 0xffffffff241c7836 */ /* 0x000fca0000000000 */
[----:B------:R-:W-:Y:S01]  /*0c60*/  ISETP.GT.U32.AND P0, PT, R28, 0x7feffffe, PT ;  /* 0x7feffffe1c00780c */ /* 0x000fe20003f04070 */
[----:B------:R-:W-:-:S05]  /*0c70*/  VIADD R28, R37, 0xffffffff ;  /* 0xffffffff251c7836 */ /* 0x000fca0000000000 */
[----:B------:R-:W-:-:S13]  /*0c80*/  ISETP.GT.U32.OR P0, PT, R28, 0x7feffffe, P0 ;  /* 0x7feffffe1c00780c */ /* 0x000fda0000704470 */
[----:B------:R-:W-:Y:S05]  /*0c90*/  @P0 BRA `(.L_x_11) ;  /* 0x0000000000700947 */ /* 0x000fea0003800000 */
[----:B------:R-:W-:Y:S02]  /*0ca0*/  LOP3.LUT R28, R21, 0x7ff00000, RZ, 0xc0, !PT ;  /* 0x7ff00000151c7812 */ /* 0x000fe400078ec0ff */
[----:B------:R-:W-:-:S04]  /*0cb0*/  LOP3.LUT R21, R25, 0x7ff00000, RZ, 0xc0, !PT ;  /* 0x7ff0000019157812 */ /* 0x000fc800078ec0ff */
[CC--:B------:R-:W-:Y:S02]  /*0cc0*/  VIADDMNMX R20, R28.reuse, -R21.reuse, 0xb9600000, !PT ;  /* 0xb96000001c147446 */ /* 0x0c0fe40007800915 */
[----:B------:R-:W-:Y:S02]  /*0cd0*/  ISETP.GE.U32.AND P0, PT, R28, R21, PT ;  /* 0x000000151c00720c */ /* 0x000fe40003f06070 */
[----:B------:R-:W-:Y:S02]  /*0ce0*/  VIMNMX R20, PT, PT, R20, 0x46a00000, PT ;  /* 0x46a0000014147848 */ /* 0x000fe40003fe0100 */
[----:B------:R-:W-:-:S05]  /*0cf0*/  SEL R35, R35, 0x63400000, !P0 ;  /* 0x6340000023237807 */ /* 0x000fca0004000000 */
[----:B------:R-:W-:Y:S02]  /*0d00*/  IMAD.IADD R30, R20, 0x1, -R35 ;  /* 0x00000001141e7824 */ /* 0x000fe400078e0a23 */
[----:B------:R-:W-:-:S03]  /*0d10*/  IMAD.MOV.U32 R20, RZ, RZ, RZ ;  /* 0x000000ffff147224 */ /* 0x000fc600078e00ff */
[----:B------:R-:W-:-:S06]  /*0d20*/  IADD3 R21, PT, PT, R30, 0x7fe00000, RZ ;  /* 0x7fe000001e157810 */ /* 0x000fcc0007ffe0ff */
[----:B------:R-:W-:-:S10]  /*0d30*/  DMUL R28, R32, R20 ;  /* 0x00000014201c7228 */ /* 0x000fd40000000000 */
[----:B------:R-:W-:-:S13]  /*0d40*/  FSETP.GTU.AND P0, PT, |R29|, 1.469367938527859385e-39, PT ;  /* 0x001000001d00780b */ /* 0x000fda0003f0c200 */
[----:B------:R-:W-:Y:S05]  /*0d50*/  @P0 BRA `(.L_x_12) ;  /* 0x0000000000940947 */ /* 0x000fea0003800000 */
[----:B------:R-:W-:-:S06]  /*0d60*/  DFMA R22, R32, -R22, R26 ;  /* 0x800000162016722b */ /* 0x000fcc000000001a */
[----:B------:R-:W-:-:S04]  /*0d70*/  IMAD.MOV.U32 R22, RZ, RZ, RZ ;  /* 0x000000ffff167224 */ /* 0x000fc800078e00ff */
[C---:B------:R-:W-:Y:S02]  /*0d80*/  FSETP.NEU.AND P0, PT, R23.reuse, RZ, PT ;  /* 0x000000ff1700720b */ /* 0x040fe40003f0d000 */
[----:B------:R-:W-:-:S04]  /*0d90*/  LOP3.LUT R25, R23, 0x80000000, R25, 0x48, !PT ;  /* 0x8000000017197812 */ /* 0x000fc800078e4819 */
[----:B------:R-:W-:-:S07]  /*0da0*/  LOP3.LUT R23, R25, R21, RZ, 0xfc, !PT ;  /* 0x0000001519177212 */ /* 0x000fce00078efcff */
[----:B------:R-:W-:Y:S05]  /*0db0*/  @!P0 BRA `(.L_x_12) ;  /* 0x00000000007c8947 */ /* 0x000fea0003800000 */
[----:B------:R-:W-:Y:S01]  /*0dc0*/  IMAD.MOV R21, RZ, RZ, -R30 ;  /* 0x000000ffff157224 */ /* 0x000fe200078e0a1e */
[----:B------:R-:W-:Y:S01]  /*0dd0*/  DMUL.RP R22, R32, R22 ;  /* 0x0000001620167228 */ /* 0x000fe20000008000 */
[----:B------:R-:W-:-:S06]  /*0de0*/  IMAD.MOV.U32 R20, RZ, RZ, RZ ;  /* 0x000000ffff147224 */ /* 0x000fcc00078e00ff */
[----:B------:R-:W-:-:S03]  /*0df0*/  DFMA R20, R28, -R20, R32 ;  /* 0x800000141c14722b */ /* 0x000fc60000000020 */
[----:B------:R-:W-:-:S03]  /*0e00*/  LOP3.LUT R25, R23, R25, RZ, 0x3c, !PT ;  /* 0x0000001917197212 */ /* 0x000fc600078e3cff */
[----:B------:R-:W-:-:S04]  /*0e10*/  IADD3 R20, PT, PT, -R30, -0x43300000, RZ ;  /* 0xbcd000001e147810 */ /* 0x000fc80007ffe1ff */
[----:B------:R-:W-:-:S04]  /*0e20*/  FSETP.NEU.AND P0, PT, |R21|, R20, PT ;  /* 0x000000141500720b */ /* 0x000fc80003f0d200 */
[----:B------:R-:W-:Y:S02]  /*0e30*/  FSEL R28, R22, R28, !P0 ;  /* 0x0000001c161c7208 */ /* 0x000fe40004000000 */
[----:B------:R-:W-:Y:S01]  /*0e40*/  FSEL R29, R25, R29, !P0 ;  /* 0x0000001d191d7208 */ /* 0x000fe20004000000 */
[----:B------:R-:W-:Y:S06]  /*0e50*/  BRA `(.L_x_12) ;  /* 0x0000000000547947 */ /* 0x000fec0003800000 */
.L_x_11:
[----:B------:R-:W-:-:S14]  /*0e60*/  DSETP.NAN.AND P0, PT, R20, R20, PT ;  /* 0x000000141400722a */ /* 0x000fdc0003f08000 */
[----:B------:R-:W-:Y:S05]  /*0e70*/  @P0 BRA `(.L_x_13) ;  /* 0x0000000000440947 */ /* 0x000fea0003800000 */
[----:B------:R-:W-:-:S14]  /*0e80*/  DSETP.NAN.AND P0, PT, R24, R24, PT ;  /* 0x000000181800722a */ /* 0x000fdc0003f08000 */
[----:B------:R-:W-:Y:S05]  /*0e90*/  @P0 BRA `(.L_x_14) ;  /* 0x0000000000300947 */ /* 0x000fea0003800000 */
[----:B------:R-:W-:Y:S01]  /*0ea0*/  ISETP.NE.AND P0, PT, R36, R37, PT ;  /* 0x000000252400720c */ /* 0x000fe20003f05270 */
[----:B------:R-:W-:Y:S01]  /*0eb0*/  IMAD.MOV.U32 R29, RZ, RZ, -0x80000 ;  /* 0xfff80000ff1d7424 */ /* 0x000fe200078e00ff */
[----:B------:R-:W-:-:S11]  /*0ec0*/  MOV R28, 0x0 ;  /* 0x00000000001c7802 */ /* 0x000fd60000000f00 */
[----:B------:R-:W-:Y:S05]  /*0ed0*/  @!P0 BRA `(.L_x_12) ;  /* 0x0000000000348947 */ /* 0x000fea0003800000 */
[----:B------:R-:W-:Y:S02]  /*0ee0*/  ISETP.NE.AND P0, PT, R36, 0x7ff00000, PT ;  /* 0x7ff000002400780c */ /* 0x000fe40003f05270 */
[----:B------:R-:W-:Y:S02]  /*0ef0*/  LOP3.LUT R29, R21, 0x80000000, R25, 0x48, !PT ;  /* 0x80000000151d7812 */ /* 0x000fe400078e4819 */
[----:B------:R-:W-:-:S13]  /*0f00*/  ISETP.EQ.OR P0, PT, R37, RZ, !P0 ;  /* 0x000000ff2500720c */ /* 0x000fda0004702670 */
[----:B------:R-:W-:Y:S01]  /*0f10*/  @P0 LOP3.LUT R20, R29, 0x7ff00000, RZ, 0xfc, !PT ;  /* 0x7ff000001d140812 */ /* 0x000fe200078efcff */
[----:B------:R-:W-:Y:S02]  /*0f20*/  @!P0 IMAD.MOV.U32 R28, RZ, RZ, RZ ;  /* 0x000000ffff1c8224 */ /* 0x000fe400078e00ff */
[----:B------:R-:W-:Y:S02]  /*0f30*/  @P0 IMAD.MOV.U32 R28, RZ, RZ, RZ ;  /* 0x000000ffff1c0224 */ /* 0x000fe400078e00ff */
[----:B------:R-:W-:Y:S01]  /*0f40*/  @P0 IMAD.MOV.U32 R29, RZ, RZ, R20 ;  /* 0x000000ffff1d0224 */ /* 0x000fe200078e0014 */
[----:B------:R-:W-:Y:S06]  /*0f50*/  BRA `(.L_x_12) ;  /* 0x0000000000147947 */ /* 0x000fec0003800000 */
.L_x_14:
[----:B------:R-:W-:Y:S02]  /*0f60*/  LOP3.LUT R29, R25, 0x80000, RZ, 0xfc, !PT ;  /* 0x00080000191d7812 */ /* 0x000fe400078efcff */
[----:B------:R-:W-:Y:S01]  /*0f70*/  MOV R28, R24 ;  /* 0x00000018001c7202 */ /* 0x000fe20000000f00 */
[----:B------:R-:W-:Y:S06]  /*0f80*/  BRA `(.L_x_12) ;  /* 0x0000000000087947 */ /* 0x000fec0003800000 */
.L_x_13:
[----:B------:R-:W-:Y:S01]  /*0f90*/  LOP3.LUT R29, R21, 0x80000, RZ, 0xfc, !PT ;  /* 0x00080000151d7812 */ /* 0x000fe200078efcff */
[----:B------:R-:W-:-:S07]  /*0fa0*/  IMAD.MOV.U32 R28, RZ, RZ, R20 ;  /* 0x000000ffff1c7224 */ /* 0x000fce00078e0014 */
.L_x_12:
[----:B------:R-:W-:Y:S05]  /*0fb0*/  BSYNC.RECONVERGENT B3 ;  /* 0x0000000000037941 */ /* 0x000fea0003800200 */
.L_x_10:
[----:B------:R-:W-:Y:S02]  /*0fc0*/  IMAD.MOV.U32 R20, RZ, RZ, R2 ;  /* 0x000000ffff147224 */ /* 0x000fe400078e0002 */
[----:B------:R-:W-:-:S04]  /*0fd0*/  IMAD.MOV.U32 R21, RZ, RZ, 0x0 ;  /* 0x00000000ff157424 */ /* 0x000fc800078e00ff */
[----:B------:R-:W-:Y:S05]  /*0fe0*/  RET.REL.NODEC R20 `(_Z20kernelDiscretizationPdS_PiiPfdi) ;  /* 0xfffffff014047950 */ /* 0x000fea0003c3ffff */
.L_x_15:
[----:B------:R-:W-:-:S00]  /*0ff0*/  BRA `(.L_x_15) ;  /* 0xfffffffc00fc7947 */ /* 0x000fc0000383ffff */
[----:B------:R-:W-:-:S00]  /*1000*/  NOP ;  /* 0x0000000000007918 */ /* 0x000fc00000000000 */
[----:B------:R-:W-:-:S00]  /*1010*/  NOP ;  /* 0x0000000000007918 */ /* 0x000fc00000000000 */
[----:B------:R-:W-:-:S00]  /*1020*/  NOP ;  /* 0x0000000000007918 */ /* 0x000fc00000000000 */
[----:B------:R-:W-:-:S00]  /*1030*/  NOP ;  /* 0x0000000000007918 */ /* 0x000fc00000000000 */
[----:B------:R-:W-:-:S00]  /*1040*/  NOP ;  /* 0x0000000000007918 */ /* 0x000fc00000000000 */
[----:B------:R-:W-:-:S00]  /*1050*/  NOP ;  /* 0x0000000000007918 */ /* 0x000fc00000000000 */
[----:B------:R-:W-:-:S00]  /*1060*/  NOP ;  /* 0x0000000000007918 */ /* 0x000fc00000000000 */
[----:B------:R-:W-:-:S00]  /*1070*/  NOP ;  /* 0x0000000000007918 */ /* 0x000fc00000000000 */
.L_x_16:


//--------------------- .nv.shared.reserved.0     --------------------------
	.section	.nv.shared.reserved.0,"aw",@nobits
	.weak		__nv_reservedSMEM_offset_0_alias
	.size		__nv_reservedSMEM_offset_0_alias, 0, 64
	.other		__nv_reservedSMEM_offset_0_alias,@"STO_CUDA_RESERVED_SHARED STV_DEFAULT"
__nv_reservedSMEM_offset_0_alias:
	.zero		0
	.zero		64


//--------------------- .nv.constant0._Z20kernelDiscretizationPdS_PiiPfdi --------------------------
	.section	.nv.constant0._Z20kernelDiscretizationPdS_PiiPfdi,"a",@progbits
	.sectionflags	@""
	.align	4
.nv.constant0._Z20kernelDiscretizationPdS_PiiPfdi:
	.zero		948


//--------------------- SYMBOLS --------------------------

	.type		.nv.reservedSmem.offset0,@object
	.size		.nv.reservedSmem.offset0,0x4
